//
// Generated by NVIDIA NVVM Compiler
//
// Compiler Build ID: CL-36424714
// Cuda compilation tools, release 13.0, V13.0.88
// Based on NVVM 20.0.0
//

.version 9.0
.target sm_100
.address_size 64

	// .globl	_Z12sumReductionPiS_i
.extern .shared .align 16 .b8 sdata[];

.visible .entry _Z12sumReductionPiS_i(
	.param .u64 .ptr .align 1 _Z12sumReductionPiS_i_param_0,
	.param .u64 .ptr .align 1 _Z12sumReductionPiS_i_param_1,
	.param .u32 _Z12sumReductionPiS_i_param_2
)
{
	.reg .pred 	%p<14>;
	.reg .b32 	%r<49>;
	.reg .b64 	%rd<9>;

	ld.param.u64 	%rd2, [_Z12sumReductionPiS_i_param_0];
	ld.param.u64 	%rd3, [_Z12sumReductionPiS_i_param_1];
	ld.param.u32 	%r14, [_Z12sumReductionPiS_i_param_2];
	mov.u32 	%r1, %tid.x;
	mov.u32 	%r2, %ctaid.x;
	mov.u32 	%r3, %ntid.x;
	mad.lo.s32 	%r45, %r2, %r3, %r1;
	setp.ge.u32 	%p1, %r45, %r14;
	mov.b32 	%r47, 0;
	@%p1 bra 	$L__BB0_3;
	mov.u32 	%r17, %nctaid.x;
	mul.lo.s32 	%r5, %r3, %r17;
	cvta.to.global.u64 	%rd1, %rd2;
	mov.b32 	%r47, 0;
$L__BB0_2:
	mul.wide.u32 	%rd4, %r45, 4;
	add.s64 	%rd5, %rd1, %rd4;
	ld.global.u32 	%r18, [%rd5];
	add.s32 	%r47, %r18, %r47;
	add.s32 	%r45, %r45, %r5;
	setp.lt.u32 	%p2, %r45, %r14;
	@%p2 bra 	$L__BB0_2;
$L__BB0_3:
	shl.b32 	%r19, %r1, 2;
	mov.u32 	%r20, sdata;
	add.s32 	%r11, %r20, %r19;
	st.shared.u32 	[%r11], %r47;
	bar.sync 	0;
	setp.lt.u32 	%p3, %r3, 66;
	@%p3 bra 	$L__BB0_8;
	mov.u32 	%r48, %r3;
$L__BB0_5:
	shr.u32 	%r13, %r48, 1;
	setp.ge.u32 	%p4, %r1, %r13;
	@%p4 bra 	$L__BB0_7;
	shl.b32 	%r21, %r13, 2;
	add.s32 	%r22, %r11, %r21;
	ld.shared.u32 	%r23, [%r22];
	ld.shared.u32 	%r24, [%r11];
	add.s32 	%r25, %r24, %r23;
	st.shared.u32 	[%r11], %r25;
$L__BB0_7:
	bar.sync 	0;
	setp.gt.u32 	%p5, %r48, 131;
	mov.u32 	%r48, %r13;
	@%p5 bra 	$L__BB0_5;
$L__BB0_8:
	setp.gt.u32 	%p6, %r1, 31;
	@%p6 bra 	$L__BB0_23;
	setp.lt.u32 	%p7, %r3, 64;
	@%p7 bra 	$L__BB0_11;
	ld.volatile.shared.u32 	%r26, [%r11+128];
	ld.volatile.shared.u32 	%r27, [%r11];
	add.s32 	%r28, %r27, %r26;
	st.volatile.shared.u32 	[%r11], %r28;
	bra.uni 	$L__BB0_12;
$L__BB0_11:
	setp.lt.u32 	%p8, %r3, 32;
	@%p8 bra 	$L__BB0_13;
$L__BB0_12:
	ld.volatile.shared.u32 	%r29, [%r11+64];
	ld.volatile.shared.u32 	%r30, [%r11];
	add.s32 	%r31, %r30, %r29;
	st.volatile.shared.u32 	[%r11], %r31;
	bra.uni 	$L__BB0_14;
$L__BB0_13:
	setp.lt.u32 	%p9, %r3, 16;
	@%p9 bra 	$L__BB0_15;
$L__BB0_14:
	ld.volatile.shared.u32 	%r32, [%r11+32];
	ld.volatile.shared.u32 	%r33, [%r11];
	add.s32 	%r34, %r33, %r32;
	st.volatile.shared.u32 	[%r11], %r34;
	bra.uni 	$L__BB0_16;
$L__BB0_15:
	setp.lt.u32 	%p10, %r3, 8;
	@%p10 bra 	$L__BB0_17;
$L__BB0_16:
	ld.volatile.shared.u32 	%r35, [%r11+16];
	ld.volatile.shared.u32 	%r36, [%r11];
	add.s32 	%r37, %r36, %r35;
	st.volatile.shared.u32 	[%r11], %r37;
	bra.uni 	$L__BB0_18;
$L__BB0_17:
	setp.lt.u32 	%p11, %r3, 4;
	@%p11 bra 	$L__BB0_19;
$L__BB0_18:
	ld.volatile.shared.u32 	%r38, [%r11+8];
	ld.volatile.shared.u32 	%r39, [%r11];
	add.s32 	%r40, %r39, %r38;
	st.volatile.shared.u32 	[%r11], %r40;
	bra.uni 	$L__BB0_20;
$L__BB0_19:
	setp.lt.u32 	%p12, %r3, 2;
	@%p12 bra 	$L__BB0_21;
$L__BB0_20:
	ld.volatile.shared.u32 	%r41, [%r11+4];
	ld.volatile.shared.u32 	%r42, [%r11];
	add.s32 	%r43, %r42, %r41;
	st.volatile.shared.u32 	[%r11], %r43;
$L__BB0_21:
	setp.ne.s32 	%p13, %r1, 0;
	@%p13 bra 	$L__BB0_23;
	ld.shared.u32 	%r44, [sdata];
	cvta.to.global.u64 	%rd6, %rd3;
	mul.wide.u32 	%rd7, %r2, 4;
	add.s64 	%rd8, %rd6, %rd7;
	st.global.u32 	[%rd8], %r44;
$L__BB0_23:
	ret;

}


// ===== COMPILED SASS (sm_100) =====

	.target	sm_100

	.elftype	@"ET_EXEC"


//--------------------- .note.nv.tkinfo           --------------------------
	.section	.note.nv.tkinfo,"",@"SHT_NOTE"
	.sectionflags	@"SHF_NOTE_NV_TKINFO"
	.tkinfo
        /*0018*/ 	.word	0x00000002
        /*0030*/ 	.string	""
        /*0030*/ 	.string	"ptxas"
        /*0030*/ 	.string	"Cuda compilation tools, release 13.0, V13.0.88"
        /*0030*/ 	.string	"Build cuda_13.0.r13.0/compiler.36424714_0"
        /*0030*/ 	.string	"-arch sm_100 -m 64 "



//--------------------- .note.nv.cuinfo           --------------------------
	.section	.note.nv.cuinfo,"",@"SHT_NOTE"
	.sectionflags	@"SHF_NOTE_NV_CUINFO"
        /*0018*/ 	.short	0x0002
        /*001a*/ 	.short	0x0064
        /*001c*/ 	.short	0x0082
	.zero		2


//--------------------- .nv.info                  --------------------------
	.section	.nv.info,"",@"SHT_CUDA_INFO"
	.align	4


	//----- nvinfo : EIATTR_REGCOUNT
	.align		4
        /*0000*/ 	.byte	0x04, 0x2f
        /*0002*/ 	.short	(.L_1 - .L_0)
	.align		4
.L_0:
        /*0004*/ 	.word	index@(_Z12sumReductionPiS_i)
        /*0008*/ 	.word	0x0000000d


	//----- nvinfo : EIATTR_FRAME_SIZE
	.align		4
.L_1:
        /*000c*/ 	.byte	0x04, 0x11
        /*000e*/ 	.short	(.L_3 - .L_2)
	.align		4
.L_2:
        /*0010*/ 	.word	index@(_Z12sumReductionPiS_i)
        /*0014*/ 	.word	0x00000000


	//----- nvinfo : EIATTR_MIN_STACK_SIZE
	.align		4
.L_3:
        /*0018*/ 	.byte	0x04, 0x12
        /*001a*/ 	.short	(.L_5 - .L_4)
	.align		4
.L_4:
        /*001c*/ 	.word	index@(_Z12sumReductionPiS_i)
        /*0020*/ 	.word	0x00000000
.L_5:


//--------------------- .nv.compat                --------------------------
	.section	.nv.compat,"",@"SHT_CUDA_COMPAT_INFO"
	.align	4
        /*0000*/ 	.byte	0x02, 0x09, 0x00, 0x00, 0x02, 0x02, 0x01, 0x00, 0x02, 0x05, 0x05, 0x00, 0x03, 0x07, 0x01, 0x01
        /*0010*/ 	.byte	0x02, 0x03, 0x00, 0x00, 0x02, 0x06, 0x01, 0x00, 0x04, 0x0b, 0x08, 0x00, 0x09, 0x00, 0x00, 0x00
        /*0020*/ 	.byte	0x00, 0x00, 0x00, 0x00


//--------------------- .nv.info._Z12sumReductionPiS_i --------------------------
	.section	.nv.info._Z12sumReductionPiS_i,"",@"SHT_CUDA_INFO"
	.sectionflags	@""
	.align	4


	//----- nvinfo : EIATTR_CUDA_API_VERSION
	.align		4
        /*0000*/ 	.byte	0x04, 0x37
        /*0002*/ 	.short	(.L_7 - .L_6)
.L_6:
        /*0004*/ 	.word	0x00000082


	//----- nvinfo : EIATTR_KPARAM_INFO
	.align		4
.L_7:
        /*0008*/ 	.byte	0x04, 0x17
        /*000a*/ 	.short	(.L_9 - .L_8)
.L_8:
        /*000c*/ 	.word	0x00000000
        /*0010*/ 	.short	0x0002
        /*0012*/ 	.short	0x0010
        /*0014*/ 	.byte	0x00, 0xf0, 0x11, 0x00


	//----- nvinfo : EIATTR_KPARAM_INFO
	.align		4
.L_9:
        /*0018*/ 	.byte	0x04, 0x17
        /*001a*/ 	.short	(.L_11 - .L_10)
.L_10:
        /*001c*/ 	.word	0x00000000
        /*0020*/ 	.short	0x0001
        /*0022*/ 	.short	0x0008
        /*0024*/ 	.byte	0x00, 0xf5, 0x21, 0x00


	//----- nvinfo : EIATTR_KPARAM_INFO
	.align		4
.L_11:
        /*0028*/ 	.byte	0x04, 0x17
        /*002a*/ 	.short	(.L_13 - .L_12)
.L_12:
        /*002c*/ 	.word	0x00000000
        /*0030*/ 	.short	0x0000
        /*0032*/ 	.short	0x0000
        /*0034*/ 	.byte	0x00, 0xf5, 0x21, 0x00


	//----- nvinfo : EIATTR_SPARSE_MMA_MASK
	.align		4
.L_13:
        /*0038*/ 	.byte	0x03, 0x50
        /*003a*/ 	.short	0x0000


	//----- nvinfo : EIATTR_MAXREG_COUNT
	.align		4
        /*003c*/ 	.byte	0x03, 0x1b
        /*003e*/ 	.short	0x00ff


	//----- nvinfo : EIATTR_NUM_BARRIERS
	.align		4
        /*0040*/ 	.byte	0x02, 0x4c
        /*0042*/ 	.byte	0x01
	.zero		1


	//----- nvinfo : EIATTR_MERCURY_ISA_VERSION
	.align		4
        /*0044*/ 	.byte	0x03, 0x5f
        /*0046*/ 	.short	0x0101


	//----- nvinfo : EIATTR_VRC_CTA_INIT_COUNT
	.align		4
        /*0048*/ 	.byte	0x02, 0x4a
	.zero		1
	.zero		1


	//----- nvinfo : EIATTR_EXIT_INSTR_OFFSETS
	.align		4
        /*004c*/ 	.byte	0x04, 0x1c
        /*004e*/ 	.short	(.L_15 - .L_14)


	//   ....[0]....
.L_14:
        /*0050*/ 	.word	0x000002b0


	//   ....[1]....
        /*0054*/ 	.word	0x00000550


	//   ....[2]....
        /*0058*/ 	.word	0x000005d0


	//----- nvinfo : EIATTR_CRS_STACK_SIZE
	.align		4
.L_15:
        /*005c*/ 	.byte	0x04, 0x1e
        /*005e*/ 	.short	(.L_17 - .L_16)
.L_16:
        /*0060*/ 	.word	0x00000000


	//----- nvinfo : EIATTR_CBANK_PARAM_SIZE
	.align		4
.L_17:
        /*0064*/ 	.byte	0x03, 0x19
        /*0066*/ 	.short	0x0014


	//----- nvinfo : EIATTR_PARAM_CBANK
	.align		4
        /*0068*/ 	.byte	0x04, 0x0a
        /*006a*/ 	.short	(.L_19 - .L_18)
	.align		4
.L_18:
        /*006c*/ 	.word	index@(.nv.constant0._Z12sumReductionPiS_i)
        /*0070*/ 	.short	0x0380
        /*0072*/ 	.short	0x0014


	//----- nvinfo : EIATTR_SW_WAR
	.align		4
.L_19:
        /*0074*/ 	.byte	0x04, 0x36
        /*0076*/ 	.short	(.L_21 - .L_20)
.L_20:
        /*0078*/ 	.word	0x00000008
.L_21:


//--------------------- .nv.callgraph             --------------------------
	.section	.nv.callgraph,"",@"SHT_CUDA_CALLGRAPH"
	.align	4
	.sectionentsize	8
	.align		4
        /*0000*/ 	.word	0x00000000
	.align		4
        /*0004*/ 	.word	0xffffffff
	.align		4
        /*0008*/ 	.word	0x00000000
	.align		4
        /*000c*/ 	.word	0xfffffffe
	.align		4
        /*0010*/ 	.word	0x00000000
	.align		4
        /*0014*/ 	.word	0xfffffffd
	.align		4
        /*0018*/ 	.word	0x00000000
	.align		4
        /*001c*/ 	.word	0xfffffffc


//--------------------- .text._Z12sumReductionPiS_i --------------------------
	.section	.text._Z12sumReductionPiS_i,"ax",@progbits
	.align	128
        .global         _Z12sumReductionPiS_i
        .type           _Z12sumReductionPiS_i,@function
        .size           _Z12sumReductionPiS_i,(.L_x_16 - _Z12sumReductionPiS_i)
        .other          _Z12sumReductionPiS_i,@"STO_CUDA_ENTRY STV_DEFAULT"
_Z12sumReductionPiS_i:
.text._Z12sumReductionPiS_i:
[----:B------:R-:W-:Y:S01]  /*0000*/  LDC R1, c[0x0][0x37c] ;  /* 0x0000df00ff017b82 */ /* 0x000fe20000000800 */
[----:B------:R-:W0:Y:S07]  /*0010*/  S2R R3, SR_TID.X ;  /* 0x0000000000037919 */ /* 0x000e2e0000002100 */
[----:B------:R-:W0:Y:S01]  /*0020*/  LDC R10, c[0x0][0x360] ;  /* 0x0000d800ff0a7b82 */ /* 0x000e220000000800 */
[----:B------:R-:W1:Y:S01]  /*0030*/  LDCU UR5, c[0x0][0x390] ;  /* 0x00007200ff0577ac */ /* 0x000e620008000800 */
[----:B------:R-:W-:Y:S01]  /*0040*/  BSSY.RECONVERGENT B0, `(.L_x_0) ;  /* 0x0000011000007945 */ /* 0x000fe20003800200 */
[----:B------:R-:W0:Y:S01]  /*0050*/  S2R R0, SR_CTAID.X ;  /* 0x0000000000007919 */ /* 0x000e220000002500 */
[----:B------:R-:W-:Y:S01]  /*0060*/  IMAD.MOV.U32 R8, RZ, RZ, RZ ;  /* 0x000000ffff087224 */ /* 0x000fe200078e00ff */
[----:B------:R-:W2:Y:S01]  /*0070*/  LDCU.64 UR6, c[0x0][0x358] ;  /* 0x00006b00ff0677ac */ /* 0x000ea20008000a00 */
[----:B0-----:R-:W-:-:S05]  /*0080*/  IMAD R2, R0, R10, R3 ;  /* 0x0000000a00027224 */ /* 0x001fca00078e0203 */
[----:B-1----:R-:W-:-:S13]  /*0090*/  ISETP.GE.U32.AND P0, PT, R2, UR5, PT ;  /* 0x0000000502007c0c */ /* 0x002fda000bf06070 */
[----:B--2---:R-:W-:Y:S05]  /*00a0*/  @P0 BRA `(.L_x_1) ;  /* 0x0000000000280947 */ /* 0x004fea0003800000 */
[----:B------:R-:W0:Y:S01]  /*00b0*/  LDC.64 R6, c[0x0][0x380] ;  /* 0x0000e000ff067b82 */ /* 0x000e220000000a00 */
[----:B------:R-:W1:Y:S01]  /*00c0*/  LDCU UR4, c[0x0][0x370] ;  /* 0x00006e00ff0477ac */ /* 0x000e620008000800 */
[----:B------:R-:W-:Y:S02]  /*00d0*/  IMAD.MOV.U32 R8, RZ, RZ, RZ ;  /* 0x000000ffff087224 */ /* 0x000fe400078e00ff */
[----:B-1----:R-:W-:-:S07]  /*00e0*/  IMAD R9, R10, UR4, RZ ;  /* 0x000000040a097c24 */ /* 0x002fce000f8e02ff */
.L_x_2:
[----:B0-----:R-:W-:-:S06]  /*00f0*/  IMAD.WIDE.U32 R4, R2, 0x4, R6 ;  /* 0x0000000402047825 */ /* 0x001fcc00078e0006 */
[----:B------:R-:W2:Y:S01]  /*0100*/  LDG.E R5, desc[UR6][R4.64] ;  /* 0x0000000604057981 */ /* 0x000ea2000c1e1900 */
[----:B------:R-:W-:-:S05]  /*0110*/  IMAD.IADD R2, R9, 0x1, R2 ;  /* 0x0000000109027824 */ /* 0x000fca00078e0202 */
[----:B------:R-:W-:Y:S01]  /*0120*/  ISETP.GE.U32.AND P0, PT, R2, UR5, PT ;  /* 0x0000000502007c0c */ /* 0x000fe2000bf06070 */
[----:B--2---:R-:W-:-:S12]  /*0130*/  IMAD.IADD R8, R5, 0x1, R8 ;  /* 0x0000000105087824 */ /* 0x004fd800078e0208 */
[----:B------:R-:W-:Y:S05]  /*0140*/  @!P0 BRA `(.L_x_2) ;  /* 0xfffffffc00e88947 */ /* 0x000fea000383ffff */
.L_x_1:
[----:B------:R-:W-:Y:S05]  /*0150*/  BSYNC.RECONVERGENT B0 ;  /* 0x0000000000007941 */ /* 0x000fea0003800200 */
.L_x_0:
[----:B------:R-:W0:Y:S01]  /*0160*/  S2UR UR5, SR_CgaCtaId ;  /* 0x00000000000579c3 */ /* 0x000e220000008800 */
[----:B------:R-:W-:Y:S01]  /*0170*/  UMOV UR4, 0x400 ;  /* 0x0000040000047882 */ /* 0x000fe20000000000 */
[----:B------:R-:W-:Y:S02]  /*0180*/  ISETP.GE.U32.AND P1, PT, R10, 0x42, PT ;  /* 0x000000420a00780c */ /* 0x000fe40003f26070 */
[----:B------:R-:W-:Y:S01]  /*0190*/  ISETP.GT.U32.AND P0, PT, R3, 0x1f, PT ;  /* 0x0000001f0300780c */ /* 0x000fe20003f04070 */
[----:B0-----:R-:W-:-:S06]  /*01a0*/  ULEA UR4, UR5, UR4, 0x18 ;  /* 0x0000000405047291 */ /* 0x001fcc000f8ec0ff */
[----:B------:R-:W-:-:S05]  /*01b0*/  LEA R5, R3, UR4, 0x2 ;  /* 0x0000000403057c11 */ /* 0x000fca000f8e10ff */
[----:B------:R0:W-:Y:S01]  /*01c0*/  STS [R5], R8 ;  /* 0x0000000805007388 */ /* 0x0001e20000000800 */
[----:B------:R-:W-:Y:S06]  /*01d0*/  BAR.SYNC.DEFER_BLOCKING 0x0 ;  /* 0x0000000000007b1d */ /* 0x000fec0000010000 */
[----:B------:R-:W-:Y:S05]  /*01e0*/  @!P1 BRA `(.L_x_3) ;  /* 0x0000000000309947 */ /* 0x000fea0003800000 */
[----:B------:R-:W-:-:S07]  /*01f0*/  MOV R2, R10 ;  /* 0x0000000a00027202 */ /* 0x000fce0000000f00 */
.L_x_4:
[----:B0-----:R-:W-:-:S04]  /*0200*/  SHF.R.U32.HI R8, RZ, 0x1, R2 ;  /* 0x00000001ff087819 */ /* 0x001fc80000011602 */
[----:B------:R-:W-:-:S13]  /*0210*/  ISETP.GE.U32.AND P1, PT, R3, R8, PT ;  /* 0x000000080300720c */ /* 0x000fda0003f26070 */
[----:B------:R-:W-:Y:S01]  /*0220*/  @!P1 IMAD R4, R8, 0x4, R5 ;  /* 0x0000000408049824 */ /* 0x000fe200078e0205 */
[----:B------:R-:W-:Y:S05]  /*0230*/  @!P1 LDS R7, [R5] ;  /* 0x0000000005079984 */ /* 0x000fea0000000800 */
[----:B------:R-:W0:Y:S02]  /*0240*/  @!P1 LDS R4, [R4] ;  /* 0x0000000004049984 */ /* 0x000e240000000800 */
[----:B0-----:R-:W-:-:S05]  /*0250*/  @!P1 IMAD.IADD R6, R4, 0x1, R7 ;  /* 0x0000000104069824 */ /* 0x001fca00078e0207 */
[----:B------:R1:W-:Y:S01]  /*0260*/  @!P1 STS [R5], R6 ;  /* 0x0000000605009388 */ /* 0x0003e20000000800 */
[----:B------:R-:W-:Y:S01]  /*0270*/  BAR.SYNC.DEFER_BLOCKING 0x0 ;  /* 0x0000000000007b1d */ /* 0x000fe20000010000 */
[----:B------:R-:W-:Y:S01]  /*0280*/  ISETP.GT.U32.AND P1, PT, R2, 0x83, PT ;  /* 0x000000830200780c */ /* 0x000fe20003f24070 */
[----:B------:R-:W-:-:S12]  /*0290*/  IMAD.MOV.U32 R2, RZ, RZ, R8 ;  /* 0x000000ffff027224 */ /* 0x000fd800078e0008 */
[----:B-1----:R-:W-:Y:S05]  /*02a0*/  @P1 BRA `(.L_x_4) ;  /* 0xfffffffc00d41947 */ /* 0x002fea000383ffff */
.L_x_3:
[----:B------:R-:W-:Y:S05]  /*02b0*/  @P0 EXIT ;  /* 0x000000000000094d */ /* 0x000fea0003800000 */
[----:B------:R-:W-:-:S13]  /*02c0*/  ISETP.GE.U32.AND P0, PT, R10, 0x40, PT ;  /* 0x000000400a00780c */ /* 0x000fda0003f06070 */
[----:B------:R-:W-:Y:S04]  /*02d0*/  @P0 LDS R2, [R5+0x80] ;  /* 0x0000800005020984 */ /* 0x000fe80000000800 */
[----:B------:R-:W1:Y:S02]  /*02e0*/  @P0 LDS R7, [R5] ;  /* 0x0000000005070984 */ /* 0x000e640000000800 */
[----:B-1----:R-:W-:-:S05]  /*02f0*/  @P0 IADD3 R2, PT, PT, R2, R7, RZ ;  /* 0x0000000702020210 */ /* 0x002fca0007ffe0ff */
[----:B------:R1:W-:Y:S01]  /*0300*/  @P0 STS [R5], R2 ;  /* 0x0000000205000388 */ /* 0x0003e20000000800 */
[----:B------:R-:W-:Y:S05]  /*0310*/  @P0 BRA `(.L_x_5) ;  /* 0x0000000000080947 */ /* 0x000fea0003800000 */
[----:B------:R-:W-:-:S13]  /*0320*/  ISETP.GE.U32.AND P0, PT, R10, 0x20, PT ;  /* 0x000000200a00780c */ /* 0x000fda0003f06070 */
[----:B------:R-:W-:Y:S05]  /*0330*/  @!P0 BRA `(.L_x_6) ;  /* 0x0000000000148947 */ /* 0x000fea0003800000 */
.L_x_5:
[----:B-1----:R-:W-:Y:S04]  /*0340*/  LDS R2, [R5+0x40] ;  /* 0x0000400005027984 */ /* 0x002fe80000000800 */
[----:B------:R-:W1:Y:S02]  /*0350*/  LDS R7, [R5] ;  /* 0x0000000005077984 */ /* 0x000e640000000800 */
[----:B-1----:R-:W-:-:S05]  /*0360*/  IMAD.IADD R2, R2, 0x1, R7 ;  /* 0x0000000102027824 */ /* 0x002fca00078e0207 */
[----:B------:R1:W-:Y:S01]  /*0370*/  STS [R5], R2 ;  /* 0x0000000205007388 */ /* 0x0003e20000000800 */
[----:B------:R-:W-:Y:S05]  /*0380*/  BRA `(.L_x_7) ;  /* 0x0000000000087947 */ /* 0x000fea0003800000 */
.L_x_6:
[----:B------:R-:W-:-:S13]  /*0390*/  ISETP.GE.U32.AND P0, PT, R10, 0x10, PT ;  /* 0x000000100a00780c */ /* 0x000fda0003f06070 */
[----:B------:R-:W-:Y:S05]  /*03a0*/  @!P0 BRA `(.L_x_8) ;  /* 0x0000000000148947 */ /* 0x000fea0003800000 */
.L_x_7:
[----:B-1----:R-:W-:Y:S04]  /*03b0*/  LDS R2, [R5+0x20] ;  /* 0x0000200005027984 */ /* 0x002fe80000000800 */
[----:B------:R-:W1:Y:S02]  /*03c0*/  LDS R7, [R5] ;  /* 0x0000000005077984 */ /* 0x000e640000000800 */
[----:B-1----:R-:W-:-:S05]  /*03d0*/  IMAD.IADD R2, R2, 0x1, R7 ;  /* 0x0000000102027824 */ /* 0x002fca00078e0207 */
[----:B------:R1:W-:Y:S01]  /*03e0*/  STS [R5], R2 ;  /* 0x0000000205007388 */ /* 0x0003e20000000800 */
[----:B------:R-:W-:Y:S05]  /*03f0*/  BRA `(.L_x_9) ;  /* 0x0000000000087947 */ /* 0x000fea0003800000 */
.L_x_8:
[----:B------:R-:W-:-:S13]  /*0400*/  ISETP.GE.U32.AND P0, PT, R10, 0x8, PT ;  /* 0x000000080a00780c */ /* 0x000fda0003f06070 */
[----:B------:R-:W-:Y:S05]  /*0410*/  @!P0 BRA `(.L_x_10) ;  /* 0x0000000000148947 */ /* 0x000fea0003800000 */
.L_x_9:
[----:B-1----:R-:W-:Y:S04]  /*0420*/  LDS R2, [R5+0x10] ;  /* 0x0000100005027984 */ /* 0x002fe80000000800 */
[----:B------:R-:W1:Y:S02]  /*0430*/  LDS R7, [R5] ;  /* 0x0000000005077984 */ /* 0x000e640000000800 */
[----:B-1----:R-:W-:-:S05]  /*0440*/  IMAD.IADD R2, R2, 0x1, R7 ;  /* 0x0000000102027824 */ /* 0x002fca00078e0207 */
[----:B------:R1:W-:Y:S01]  /*0450*/  STS [R5], R2 ;  /* 0x0000000205007388 */ /* 0x0003e20000000800 */
[----:B------:R-:W-:Y:S05]  /*0460*/  BRA `(.L_x_11) ;  /* 0x0000000000087947 */ /* 0x000fea0003800000 */
.L_x_10:
[----:B------:R-:W-:-:S13]  /*0470*/  ISETP.GE.U32.AND P0, PT, R10, 0x4, PT ;  /* 0x000000040a00780c */ /* 0x000fda0003f06070 */
[----:B------:R-:W-:Y:S05]  /*0480*/  @!P0 BRA `(.L_x_12) ;  /* 0x0000000000148947 */ /* 0x000fea0003800000 */
.L_x_11:
[----:B-1----:R-:W-:Y:S04]  /*0490*/  LDS R2, [R5+0x8] ;  /* 0x0000080005027984 */ /* 0x002fe80000000800 */
[----:B------:R-:W1:Y:S02]  /*04a0*/  LDS R7, [R5] ;  /* 0x0000000005077984 */ /* 0x000e640000000800 */
[----:B-1----:R-:W-:-:S05]  /*04b0*/  IADD3 R2, PT, PT, R2, R7, RZ ;  /* 0x0000000702027210 */ /* 0x002fca0007ffe0ff */
[----:B------:R1:W-:Y:S01]  /*04c0*/  STS [R5], R2 ;  /* 0x0000000205007388 */ /* 0x0003e20000000800 */
[----:B------:R-:W-:Y:S05]  /*04d0*/  BRA `(.L_x_13) ;  /* 0x0000000000087947 */ /* 0x000fea0003800000 */
.L_x_12:
[----:B------:R-:W-:-:S13]  /*04e0*/  ISETP.GE.U32.AND P0, PT, R10, 0x2, PT ;  /* 0x000000020a00780c */ /* 0x000fda0003f06070 */
[----:B------:R-:W-:Y:S05]  /*04f0*/  @!P0 BRA `(.L_x_14) ;  /* 0x0000000000108947 */ /* 0x000fea0003800000 */
.L_x_13:
[----:B-1----:R-:W-:Y:S04]  /*0500*/  LDS R2, [R5+0x4] ;  /* 0x0000040005027984 */ /* 0x002fe80000000800 */
[----:B------:R-:W1:Y:S02]  /*0510*/  LDS R7, [R5] ;  /* 0x0000000005077984 */ /* 0x000e640000000800 */
[----:B-1----:R-:W-:-:S05]  /*0520*/  IMAD.IADD R2, R2, 0x1, R7 ;  /* 0x0000000102027824 */ /* 0x002fca00078e0207 */
[----:B------:R2:W-:Y:S02]  /*0530*/  STS [R5], R2 ;  /* 0x0000000205007388 */ /* 0x0005e40000000800 */
.L_x_14:
[----:B------:R-:W-:-:S13]  /*0540*/  ISETP.NE.AND P0, PT, R3, RZ, PT ;  /* 0x000000ff0300720c */ /* 0x000fda0003f05270 */
[----:B------:R-:W-:Y:S05]  /*0550*/  @P0 EXIT ;  /* 0x000000000000094d */ /* 0x000fea0003800000 */
[----:B------:R-:W3:Y:S01]  /*0560*/  S2UR UR5, SR_CgaCtaId ;  /* 0x00000000000579c3 */ /* 0x000ee20000008800 */
[----:B------:R-:W-:-:S07]  /*0570*/  UMOV UR4, 0x400 ;  /* 0x0000040000047882 */ /* 0x000fce0000000000 */
[----:B-12---:R-:W1:Y:S01]  /*0580*/  LDC.64 R2, c[0x0][0x388] ;  /* 0x0000e200ff027b82 */ /* 0x006e620000000a00 */
[----:B---3--:R-:W-:Y:S01]  /*0590*/  ULEA UR4, UR5, UR4, 0x18 ;  /* 0x0000000405047291 */ /* 0x008fe2000f8ec0ff */
[----:B-1----:R-:W-:-:S08]  /*05a0*/  IMAD.WIDE.U32 R2, R0, 0x4, R2 ;  /* 0x0000000400027825 */ /* 0x002fd000078e0002 */
[----:B0-----:R-:W0:Y:S04]  /*05b0*/  LDS R5, [UR4] ;  /* 0x00000004ff057984 */ /* 0x001e280008000800 */
[----:B0-----:R-:W-:Y:S01]  /*05c0*/  STG.E desc[UR6][R2.64], R5 ;  /* 0x0000000502007986 */ /* 0x001fe2000c101906 */
[----:B------:R-:W-:Y:S05]  /*05d0*/  EXIT ;  /* 0x000000000000794d */ /* 0x000fea0003800000 */
.L_x_15:
[----:B------:R-:W-:-:S00]  /*05e0*/  BRA `(.L_x_15) ;  /* 0xfffffffc00fc7947 */ /* 0x000fc0000383ffff */
[----:B------:R-:W-:-:S00]  /*05f0*/  NOP ;  /* 0x0000000000007918 */ /* 0x000fc00000000000 */
        /* <DEDUP_REMOVED lines=8> */
.L_x_16:


//--------------------- .nv.shared._Z12sumReductionPiS_i --------------------------
	.section	.nv.shared._Z12sumReductionPiS_i,"aw",@nobits
	.sectionflags	@""
	.align	16
	.zero		1024


//--------------------- .nv.shared.reserved.0     --------------------------
	.section	.nv.shared.reserved.0,"aw",@nobits
	.weak		__nv_reservedSMEM_offset_0_alias
	.size		__nv_reservedSMEM_offset_0_alias, 0, 64
	.other		__nv_reservedSMEM_offset_0_alias,@"STO_CUDA_RESERVED_SHARED STV_DEFAULT"
__nv_reservedSMEM_offset_0_alias:
	.zero		0
	.zero		64


//--------------------- .nv.constant0._Z12sumReductionPiS_i --------------------------
	.section	.nv.constant0._Z12sumReductionPiS_i,"a",@progbits
	.sectionflags	@""
	.align	4
.nv.constant0._Z12sumReductionPiS_i:
	.zero		916


//--------------------- SYMBOLS --------------------------

	.type		.nv.reservedSmem.offset0,@object
	.size		.nv.reservedSmem.offset0,0x4
	.type		.nv.reservedSmem.cap,@object
	.size		.nv.reservedSmem.cap,0x4
